//
// Generated by NVIDIA NVVM Compiler
//
// Compiler Build ID: CL-36424714
// Cuda compilation tools, release 13.0, V13.0.88
// Based on NVVM 20.0.0
//

.version 9.0
.target sm_100
.address_size 64

	// .globl	_Z6kernelv
.extern .func  (.param .b32 func_retval0) vprintf
(
	.param .b64 vprintf_param_0,
	.param .b64 vprintf_param_1
)
;
.global .align 1 .b8 $str[15] = {72, 101, 108, 108, 111, 44, 32, 87, 111, 114, 108, 100, 33, 10};

.visible .entry _Z6kernelv()
{
	.reg .b32 	%r<3>;
	.reg .b64 	%rd<3>;

	mov.u64 	%rd1, $str;
	cvta.global.u64 	%rd2, %rd1;
	{ // callseq 0, 0
	.param .b64 param0;
	st.param.b64 	[param0], %rd2;
	.param .b64 param1;
	st.param.b64 	[param1], 0;
	.param .b32 retval0;
	call.uni (retval0), 
	vprintf, 
	(
	param0, 
	param1
	);
	ld.param.b32 	%r1, [retval0];
	} // callseq 0
	ret;

}


// ===== COMPILED SASS (sm_100) =====

	.target	sm_100

	.elftype	@"ET_EXEC"


//--------------------- .note.nv.tkinfo           --------------------------
	.section	.note.nv.tkinfo,"",@"SHT_NOTE"
	.sectionflags	@"SHF_NOTE_NV_TKINFO"
	.tkinfo
        /*0018*/ 	.word	0x00000002
        /*0030*/ 	.string	""
        /*0030*/ 	.string	"ptxas"
        /*0030*/ 	.string	"Cuda compilation tools, release 13.0, V13.0.88"
        /*0030*/ 	.string	"Build cuda_13.0.r13.0/compiler.36424714_0"
        /*0030*/ 	.string	"-arch sm_100 -m 64 "



//--------------------- .note.nv.cuinfo           --------------------------
	.section	.note.nv.cuinfo,"",@"SHT_NOTE"
	.sectionflags	@"SHF_NOTE_NV_CUINFO"
        /*0018*/ 	.short	0x0002
        /*001a*/ 	.short	0x0064
        /*001c*/ 	.short	0x0082
	.zero		2


//--------------------- .nv.info                  --------------------------
	.section	.nv.info,"",@"SHT_CUDA_INFO"
	.align	4


	//----- nvinfo : EIATTR_REGCOUNT
	.align		4
        /*0000*/ 	.byte	0x04, 0x2f
        /*0002*/ 	.short	(.L_2 - .L_1)
	.align		4
.L_1:
        /*0004*/ 	.word	index@(_Z6kernelv)
        /*0008*/ 	.word	0x00000018


	//----- nvinfo : EIATTR_FRAME_SIZE
	.align		4
.L_2:
        /*000c*/ 	.byte	0x04, 0x11
        /*000e*/ 	.short	(.L_4 - .L_3)
	.align		4
.L_3:
        /*0010*/ 	.word	index@(_Z6kernelv)
        /*0014*/ 	.word	0x00000000


	//----- nvinfo : EIATTR_MIN_STACK_SIZE
	.align		4
.L_4:
        /*0018*/ 	.byte	0x04, 0x12
        /*001a*/ 	.short	(.L_6 - .L_5)
	.align		4
.L_5:
        /*001c*/ 	.word	index@(_Z6kernelv)
        /*0020*/ 	.word	0x00000000
.L_6:


//--------------------- .nv.compat                --------------------------
	.section	.nv.compat,"",@"SHT_CUDA_COMPAT_INFO"
	.align	4
        /*0000*/ 	.byte	0x02, 0x09, 0x00, 0x00, 0x02, 0x02, 0x01, 0x00, 0x02, 0x05, 0x05, 0x00, 0x03, 0x07, 0x01, 0x01
        /*0010*/ 	.byte	0x02, 0x03, 0x00, 0x00, 0x02, 0x06, 0x01, 0x00, 0x04, 0x0b, 0x08, 0x00, 0x09, 0x00, 0x00, 0x00
        /*0020*/ 	.byte	0x00, 0x00, 0x00, 0x00


//--------------------- .nv.info._Z6kernelv       --------------------------
	.section	.nv.info._Z6kernelv,"",@"SHT_CUDA_INFO"
	.sectionflags	@""
	.align	4


	//----- nvinfo : EIATTR_CUDA_API_VERSION
	.align		4
        /*0000*/ 	.byte	0x04, 0x37
        /*0002*/ 	.short	(.L_8 - .L_7)
.L_7:
        /*0004*/ 	.word	0x00000082


	//----- nvinfo : EIATTR_SPARSE_MMA_MASK
	.align		4
.L_8:
        /*0008*/ 	.byte	0x03, 0x50
        /*000a*/ 	.short	0x0000


	//----- nvinfo : EIATTR_MAXREG_COUNT
	.align		4
        /*000c*/ 	.byte	0x03, 0x1b
        /*000e*/ 	.short	0x00ff


	//----- nvinfo : EIATTR_EXTERNS
	.align		4
        /*0010*/ 	.byte	0x04, 0x0f
        /*0012*/ 	.short	(.L_10 - .L_9)


	//   ....[0]....
	.align		4
.L_9:
        /*0014*/ 	.word	index@(vprintf)


	//----- nvinfo : EIATTR_MERCURY_ISA_VERSION
	.align		4
.L_10:
        /*0018*/ 	.byte	0x03, 0x5f
        /*001a*/ 	.short	0x0101


	//----- nvinfo : EIATTR_VRC_CTA_INIT_COUNT
	.align		4
        /*001c*/ 	.byte	0x02, 0x4a
	.zero		1
	.zero		1


	//----- nvinfo : EIATTR_SYSCALL_OFFSETS
	.align		4
        /*0020*/ 	.byte	0x04, 0x46
        /*0022*/ 	.short	(.L_12 - .L_11)


	//   ....[0]....
.L_11:
        /*0024*/ 	.word	0x00000080


	//----- nvinfo : EIATTR_EXIT_INSTR_OFFSETS
	.align		4
.L_12:
        /*0028*/ 	.byte	0x04, 0x1c
        /*002a*/ 	.short	(.L_14 - .L_13)


	//   ....[0]....
.L_13:
        /*002c*/ 	.word	0x00000090


	//----- nvinfo : EIATTR_SW_WAR
	.align		4
.L_14:
        /*0030*/ 	.byte	0x04, 0x36
        /*0032*/ 	.short	(.L_16 - .L_15)
.L_15:
        /*0034*/ 	.word	0x00000008
.L_16:


//--------------------- .nv.callgraph             --------------------------
	.section	.nv.callgraph,"",@"SHT_CUDA_CALLGRAPH"
	.align	4
	.sectionentsize	8
	.align		4
        /*0000*/ 	.word	0x00000000
	.align		4
        /*0004*/ 	.word	0xffffffff
	.align		4
        /*0008*/ 	.word	index@(_Z6kernelv)
	.align		4
        /*000c*/ 	.word	index@(vprintf)
	.align		4
        /*0010*/ 	.word	0x00000000
	.align		4
        /*0014*/ 	.word	0xfffffffe
	.align		4
        /*0018*/ 	.word	0x00000000
	.align		4
        /*001c*/ 	.word	0xfffffffd
	.align		4
        /*0020*/ 	.word	0x00000000
	.align		4
        /*0024*/ 	.word	0xfffffffc


//--------------------- .nv.constant4             --------------------------
	.section	.nv.constant4,"a",@progbits
	.align	8
	.align		8
.nv.constant4:
        /*0000*/ 	.dword	vprintf
	.align		8
        /*0008*/ 	.dword	$str


//--------------------- .text._Z6kernelv          --------------------------
	.section	.text._Z6kernelv,"ax",@progbits
	.align	128
        .global         _Z6kernelv
        .type           _Z6kernelv,@function
        .size           _Z6kernelv,(.L_x_2 - _Z6kernelv)
        .other          _Z6kernelv,@"STO_CUDA_ENTRY STV_DEFAULT"
_Z6kernelv:
.text._Z6kernelv:
[----:B------:R-:W0:Y:S01]  /*0000*/  LDC R1, c[0x0][0x37c] ;  /* 0x0000df00ff017b82 */ /* 0x000e220000000800 */
[----:B------:R-:W-:Y:S01]  /*0010*/  MOV R0, 0x0 ;  /* 0x0000000000007802 */ /* 0x000fe20000000f00 */
[----:B------:R-:W1:Y:S01]  /*0020*/  LDCU.64 UR4, c[0x4][0x8] ;  /* 0x01000100ff0477ac */ /* 0x000e620008000a00 */
[----:B------:R-:W-:-:S05]  /*0030*/  CS2R R6, SRZ ;  /* 0x0000000000067805 */ /* 0x000fca000001ff00 */
[----:B------:R2:W3:Y:S01]  /*0040*/  LDC.64 R2, c[0x4][R0] ;  /* 0x0100000000027b82 */ /* 0x0004e20000000a00 */
[----:B-1----:R-:W-:Y:S02]  /*0050*/  IMAD.U32 R4, RZ, RZ, UR4 ;  /* 0x00000004ff047e24 */ /* 0x002fe4000f8e00ff */
[----:B--2---:R-:W-:-:S07]  /*0060*/  IMAD.U32 R5, RZ, RZ, UR5 ;  /* 0x00000005ff057e24 */ /* 0x004fce000f8e00ff */
[----:B------:R-:W-:-:S07]  /*0070*/  LEPC R20, `(.L_x_0) ;  /* 0x000000001014794e */ /* 0x000fce0000000000 */
[----:B0--3--:R-:W-:Y:S05]  /*0080*/  CALL.ABS.NOINC R2 ;  /* 0x0000000002007343 */ /* 0x009fea0003c00000 */
.L_x_0:
[----:B------:R-:W-:Y:S05]  /*0090*/  EXIT ;  /* 0x000000000000794d */ /* 0x000fea0003800000 */
.L_x_1:
[----:B------:R-:W-:-:S00]  /*00a0*/  BRA `(.L_x_1) ;  /* 0xfffffffc00fc7947 */ /* 0x000fc0000383ffff */
[----:B------:R-:W-:-:S00]  /*00b0*/  NOP ;  /* 0x0000000000007918 */ /* 0x000fc00000000000 */
        /* <DEDUP_REMOVED lines=12> */
.L_x_2:


//--------------------- .nv.global.init           --------------------------
	.section	.nv.global.init,"aw",@progbits
.nv.global.init:
	.type		$str,@object
	.size		$str,(.L_0 - $str)
$str:
        /*0000*/ 	.byte	0x48, 0x65, 0x6c, 0x6c, 0x6f, 0x2c, 0x20, 0x57, 0x6f, 0x72, 0x6c, 0x64, 0x21, 0x0a, 0x00
.L_0:


//--------------------- .nv.shared.reserved.0     --------------------------
	.section	.nv.shared.reserved.0,"aw",@nobits
	.weak		__nv_reservedSMEM_offset_0_alias
	.size		__nv_reservedSMEM_offset_0_alias, 0, 64
	.other		__nv_reservedSMEM_offset_0_alias,@"STO_CUDA_RESERVED_SHARED STV_DEFAULT"
__nv_reservedSMEM_offset_0_alias:
	.zero		0
	.zero		64


//--------------------- .nv.constant0._Z6kernelv  --------------------------
	.section	.nv.constant0._Z6kernelv,"a",@progbits
	.sectionflags	@""
	.align	4
.nv.constant0._Z6kernelv:
	.zero		896


//--------------------- SYMBOLS --------------------------

	.type		.nv.reservedSmem.offset0,@object
	.size		.nv.reservedSmem.offset0,0x4
	.type		vprintf,@function
